//
// Generated by NVIDIA NVVM Compiler
//
// Compiler Build ID: CL-36424714
// Cuda compilation tools, release 13.0, V13.0.88
// Based on NVVM 20.0.0
//

.version 9.0
.target sm_100
.address_size 64

	// .globl	_Z18stride_read_kernelPfS_ii

.visible .entry _Z18stride_read_kernelPfS_ii(
	.param .u64 .ptr .align 1 _Z18stride_read_kernelPfS_ii_param_0,
	.param .u64 .ptr .align 1 _Z18stride_read_kernelPfS_ii_param_1,
	.param .u32 _Z18stride_read_kernelPfS_ii_param_2,
	.param .u32 _Z18stride_read_kernelPfS_ii_param_3
)
{
	.reg .pred 	%p<2>;
	.reg .b32 	%r<6>;
	.reg .b32 	%f<2>;
	.reg .b64 	%rd<11>;

	ld.param.u64 	%rd2, [_Z18stride_read_kernelPfS_ii_param_0];
	ld.param.u64 	%rd3, [_Z18stride_read_kernelPfS_ii_param_1];
	ld.param.u32 	%r2, [_Z18stride_read_kernelPfS_ii_param_2];
	ld.param.s32 	%rd4, [_Z18stride_read_kernelPfS_ii_param_3];
	mov.u32 	%r3, %ctaid.x;
	mov.u32 	%r4, %ntid.x;
	mov.u32 	%r5, %tid.x;
	mad.lo.s32 	%r1, %r3, %r4, %r5;
	mul.wide.s32 	%rd1, %r2, %r1;
	setp.ge.s64 	%p1, %rd1, %rd4;
	@%p1 bra 	$L__BB0_2;
	cvta.to.global.u64 	%rd5, %rd2;
	cvta.to.global.u64 	%rd6, %rd3;
	shl.b64 	%rd7, %rd1, 2;
	add.s64 	%rd8, %rd5, %rd7;
	ld.global.nc.f32 	%f1, [%rd8];
	mul.wide.s32 	%rd9, %r1, 4;
	add.s64 	%rd10, %rd6, %rd9;
	st.global.f32 	[%rd10], %f1;
$L__BB0_2:
	ret;

}


// ===== COMPILED SASS (sm_100) =====

	.target	sm_100

	.elftype	@"ET_EXEC"


//--------------------- .note.nv.tkinfo           --------------------------
	.section	.note.nv.tkinfo,"",@"SHT_NOTE"
	.sectionflags	@"SHF_NOTE_NV_TKINFO"
	.tkinfo
        /*0018*/ 	.word	0x00000002
        /*0030*/ 	.string	""
        /*0030*/ 	.string	"ptxas"
        /*0030*/ 	.string	"Cuda compilation tools, release 13.0, V13.0.88"
        /*0030*/ 	.string	"Build cuda_13.0.r13.0/compiler.36424714_0"
        /*0030*/ 	.string	"-arch sm_100 -m 64 "



//--------------------- .note.nv.cuinfo           --------------------------
	.section	.note.nv.cuinfo,"",@"SHT_NOTE"
	.sectionflags	@"SHF_NOTE_NV_CUINFO"
        /*0018*/ 	.short	0x0002
        /*001a*/ 	.short	0x0064
        /*001c*/ 	.short	0x0082
	.zero		2


//--------------------- .nv.info                  --------------------------
	.section	.nv.info,"",@"SHT_CUDA_INFO"
	.align	4


	//----- nvinfo : EIATTR_REGCOUNT
	.align		4
        /*0000*/ 	.byte	0x04, 0x2f
        /*0002*/ 	.short	(.L_1 - .L_0)
	.align		4
.L_0:
        /*0004*/ 	.word	index@(_Z18stride_read_kernelPfS_ii)
        /*0008*/ 	.word	0x0000000a


	//----- nvinfo : EIATTR_FRAME_SIZE
	.align		4
.L_1:
        /*000c*/ 	.byte	0x04, 0x11
        /*000e*/ 	.short	(.L_3 - .L_2)
	.align		4
.L_2:
        /*0010*/ 	.word	index@(_Z18stride_read_kernelPfS_ii)
        /*0014*/ 	.word	0x00000000


	//----- nvinfo : EIATTR_MIN_STACK_SIZE
	.align		4
.L_3:
        /*0018*/ 	.byte	0x04, 0x12
        /*001a*/ 	.short	(.L_5 - .L_4)
	.align		4
.L_4:
        /*001c*/ 	.word	index@(_Z18stride_read_kernelPfS_ii)
        /*0020*/ 	.word	0x00000000
.L_5:


//--------------------- .nv.compat                --------------------------
	.section	.nv.compat,"",@"SHT_CUDA_COMPAT_INFO"
	.align	4
        /*0000*/ 	.byte	0x02, 0x09, 0x00, 0x00, 0x02, 0x02, 0x01, 0x00, 0x02, 0x05, 0x05, 0x00, 0x03, 0x07, 0x01, 0x01
        /*0010*/ 	.byte	0x02, 0x03, 0x00, 0x00, 0x02, 0x06, 0x01, 0x00, 0x04, 0x0b, 0x08, 0x00, 0x09, 0x00, 0x00, 0x00
        /*0020*/ 	.byte	0x00, 0x00, 0x00, 0x00


//--------------------- .nv.info._Z18stride_read_kernelPfS_ii --------------------------
	.section	.nv.info._Z18stride_read_kernelPfS_ii,"",@"SHT_CUDA_INFO"
	.sectionflags	@""
	.align	4


	//----- nvinfo : EIATTR_CUDA_API_VERSION
	.align		4
        /*0000*/ 	.byte	0x04, 0x37
        /*0002*/ 	.short	(.L_7 - .L_6)
.L_6:
        /*0004*/ 	.word	0x00000082


	//----- nvinfo : EIATTR_KPARAM_INFO
	.align		4
.L_7:
        /*0008*/ 	.byte	0x04, 0x17
        /*000a*/ 	.short	(.L_9 - .L_8)
.L_8:
        /*000c*/ 	.word	0x00000000
        /*0010*/ 	.short	0x0003
        /*0012*/ 	.short	0x0014
        /*0014*/ 	.byte	0x00, 0xf0, 0x11, 0x00


	//----- nvinfo : EIATTR_KPARAM_INFO
	.align		4
.L_9:
        /*0018*/ 	.byte	0x04, 0x17
        /*001a*/ 	.short	(.L_11 - .L_10)
.L_10:
        /*001c*/ 	.word	0x00000000
        /*0020*/ 	.short	0x0002
        /*0022*/ 	.short	0x0010
        /*0024*/ 	.byte	0x00, 0xf0, 0x11, 0x00


	//----- nvinfo : EIATTR_KPARAM_INFO
	.align		4
.L_11:
        /*0028*/ 	.byte	0x04, 0x17
        /*002a*/ 	.short	(.L_13 - .L_12)
.L_12:
        /*002c*/ 	.word	0x00000000
        /*0030*/ 	.short	0x0001
        /*0032*/ 	.short	0x0008
        /*0034*/ 	.byte	0x00, 0xf5, 0x21, 0x00


	//----- nvinfo : EIATTR_KPARAM_INFO
	.align		4
.L_13:
        /*0038*/ 	.byte	0x04, 0x17
        /*003a*/ 	.short	(.L_15 - .L_14)
.L_14:
        /*003c*/ 	.word	0x00000000
        /*0040*/ 	.short	0x0000
        /*0042*/ 	.short	0x0000
        /*0044*/ 	.byte	0x00, 0xf5, 0x21, 0x00


	//----- nvinfo : EIATTR_SPARSE_MMA_MASK
	.align		4
.L_15:
        /*0048*/ 	.byte	0x03, 0x50
        /*004a*/ 	.short	0x0000


	//----- nvinfo : EIATTR_MAXREG_COUNT
	.align		4
        /*004c*/ 	.byte	0x03, 0x1b
        /*004e*/ 	.short	0x00ff


	//----- nvinfo : EIATTR_MERCURY_ISA_VERSION
	.align		4
        /*0050*/ 	.byte	0x03, 0x5f
        /*0052*/ 	.short	0x0101


	//----- nvinfo : EIATTR_VRC_CTA_INIT_COUNT
	.align		4
        /*0054*/ 	.byte	0x02, 0x4a
	.zero		1
	.zero		1


	//----- nvinfo : EIATTR_EXIT_INSTR_OFFSETS
	.align		4
        /*0058*/ 	.byte	0x04, 0x1c
        /*005a*/ 	.short	(.L_17 - .L_16)


	//   ....[0]....
.L_16:
        /*005c*/ 	.word	0x000000a0


	//   ....[1]....
        /*0060*/ 	.word	0x00000130


	//----- nvinfo : EIATTR_CBANK_PARAM_SIZE
	.align		4
.L_17:
        /*0064*/ 	.byte	0x03, 0x19
        /*0066*/ 	.short	0x0018


	//----- nvinfo : EIATTR_PARAM_CBANK
	.align		4
        /*0068*/ 	.byte	0x04, 0x0a
        /*006a*/ 	.short	(.L_19 - .L_18)
	.align		4
.L_18:
        /*006c*/ 	.word	index@(.nv.constant0._Z18stride_read_kernelPfS_ii)
        /*0070*/ 	.short	0x0380
        /*0072*/ 	.short	0x0018


	//----- nvinfo : EIATTR_SW_WAR
	.align		4
.L_19:
        /*0074*/ 	.byte	0x04, 0x36
        /*0076*/ 	.short	(.L_21 - .L_20)
.L_20:
        /*0078*/ 	.word	0x00000008
.L_21:


//--------------------- .nv.callgraph             --------------------------
	.section	.nv.callgraph,"",@"SHT_CUDA_CALLGRAPH"
	.align	4
	.sectionentsize	8
	.align		4
        /*0000*/ 	.word	0x00000000
	.align		4
        /*0004*/ 	.word	0xffffffff
	.align		4
        /*0008*/ 	.word	0x00000000
	.align		4
        /*000c*/ 	.word	0xfffffffe
	.align		4
        /*0010*/ 	.word	0x00000000
	.align		4
        /*0014*/ 	.word	0xfffffffd
	.align		4
        /*0018*/ 	.word	0x00000000
	.align		4
        /*001c*/ 	.word	0xfffffffc


//--------------------- .text._Z18stride_read_kernelPfS_ii --------------------------
	.section	.text._Z18stride_read_kernelPfS_ii,"ax",@progbits
	.align	128
        .global         _Z18stride_read_kernelPfS_ii
        .type           _Z18stride_read_kernelPfS_ii,@function
        .size           _Z18stride_read_kernelPfS_ii,(.L_x_1 - _Z18stride_read_kernelPfS_ii)
        .other          _Z18stride_read_kernelPfS_ii,@"STO_CUDA_ENTRY STV_DEFAULT"
_Z18stride_read_kernelPfS_ii:
.text._Z18stride_read_kernelPfS_ii:
[----:B------:R-:W-:Y:S01]  /*0000*/  LDC R1, c[0x0][0x37c] ;  /* 0x0000df00ff017b82 */ /* 0x000fe20000000800 */
[----:B------:R-:W0:Y:S07]  /*0010*/  S2R R0, SR_TID.X ;  /* 0x0000000000007919 */ /* 0x000e2e0000002100 */
[----:B------:R-:W0:Y:S01]  /*0020*/  S2UR UR4, SR_CTAID.X ;  /* 0x00000000000479c3 */ /* 0x000e220000002500 */
[----:B------:R-:W1:Y:S07]  /*0030*/  LDCU.64 UR6, c[0x0][0x390] ;  /* 0x00007200ff0677ac */ /* 0x000e6e0008000a00 */
[----:B------:R-:W0:Y:S02]  /*0040*/  LDC R7, c[0x0][0x360] ;  /* 0x0000d800ff077b82 */ /* 0x000e240000000800 */
[----:B0-----:R-:W-:Y:S01]  /*0050*/  IMAD R7, R7, UR4, R0 ;  /* 0x0000000407077c24 */ /* 0x001fe2000f8e0200 */
[----:B-1----:R-:W-:-:S03]  /*0060*/  USHF.R.S32.HI UR4, URZ, 0x1f, UR7 ;  /* 0x0000001fff047899 */ /* 0x002fc60008011407 */
[----:B------:R-:W-:-:S03]  /*0070*/  IMAD.WIDE R2, R7, UR6, RZ ;  /* 0x0000000607027c25 */ /* 0x000fc6000f8e02ff */
[----:B------:R-:W-:-:S04]  /*0080*/  ISETP.GE.U32.AND P0, PT, R2, UR7, PT ;  /* 0x0000000702007c0c */ /* 0x000fc8000bf06070 */
[----:B------:R-:W-:-:S13]  /*0090*/  ISETP.GE.AND.EX P0, PT, R3, UR4, PT, P0 ;  /* 0x0000000403007c0c */ /* 0x000fda000bf06300 */
[----:B------:R-:W-:Y:S05]  /*00a0*/  @P0 EXIT ;  /* 0x000000000000094d */ /* 0x000fea0003800000 */
[----:B------:R-:W0:Y:S01]  /*00b0*/  LDCU.64 UR6, c[0x0][0x380] ;  /* 0x00007000ff0677ac */ /* 0x000e220008000a00 */
[----:B------:R-:W1:Y:S01]  /*00c0*/  LDCU.64 UR4, c[0x0][0x358] ;  /* 0x00006b00ff0477ac */ /* 0x000e620008000a00 */
[----:B0-----:R-:W-:-:S04]  /*00d0*/  LEA R4, P0, R2, UR6, 0x2 ;  /* 0x0000000602047c11 */ /* 0x001fc8000f8010ff */
[----:B------:R-:W-:Y:S02]  /*00e0*/  LEA.HI.X R5, R2, UR7, R3, 0x2, P0 ;  /* 0x0000000702057c11 */ /* 0x000fe400080f1403 */
[----:B------:R-:W0:Y:S04]  /*00f0*/  LDC.64 R2, c[0x0][0x388] ;  /* 0x0000e200ff027b82 */ /* 0x000e280000000a00 */
[----:B-1----:R-:W2:Y:S01]  /*0100*/  LDG.E.CONSTANT R5, desc[UR4][R4.64] ;  /* 0x0000000404057981 */ /* 0x002ea2000c1e9900 */
[----:B0-----:R-:W-:-:S05]  /*0110*/  IMAD.WIDE R2, R7, 0x4, R2 ;  /* 0x0000000407027825 */ /* 0x001fca00078e0202 */
[----:B--2---:R-:W-:Y:S01]  /*0120*/  STG.E desc[UR4][R2.64], R5 ;  /* 0x0000000502007986 */ /* 0x004fe2000c101904 */
[----:B------:R-:W-:Y:S05]  /*0130*/  EXIT ;  /* 0x000000000000794d */ /* 0x000fea0003800000 */
.L_x_0:
[----:B------:R-:W-:-:S00]  /*0140*/  BRA `(.L_x_0) ;  /* 0xfffffffc00fc7947 */ /* 0x000fc0000383ffff */
[----:B------:R-:W-:-:S00]  /*0150*/  NOP ;  /* 0x0000000000007918 */ /* 0x000fc00000000000 */
        /* <DEDUP_REMOVED lines=10> */
.L_x_1:


//--------------------- .nv.shared.reserved.0     --------------------------
	.section	.nv.shared.reserved.0,"aw",@nobits
	.weak		__nv_reservedSMEM_offset_0_alias
	.size		__nv_reservedSMEM_offset_0_alias, 0, 64
	.other		__nv_reservedSMEM_offset_0_alias,@"STO_CUDA_RESERVED_SHARED STV_DEFAULT"
__nv_reservedSMEM_offset_0_alias:
	.zero		0
	.zero		64


//--------------------- .nv.constant0._Z18stride_read_kernelPfS_ii --------------------------
	.section	.nv.constant0._Z18stride_read_kernelPfS_ii,"a",@progbits
	.sectionflags	@""
	.align	4
.nv.constant0._Z18stride_read_kernelPfS_ii:
	.zero		920


//--------------------- SYMBOLS --------------------------

	.type		.nv.reservedSmem.offset0,@object
	.size		.nv.reservedSmem.offset0,0x4
